//
// Generated by NVIDIA NVVM Compiler
//
// Compiler Build ID: CL-36424714
// Cuda compilation tools, release 13.0, V13.0.88
// Based on NVVM 20.0.0
//

.version 9.0
.target sm_100
.address_size 64

	// .globl	_Z25baseline_transpose_kernelPfPKf
// _ZZ25baseline_transpose_kernelPfPKfE4tile has been demoted

.visible .entry _Z25baseline_transpose_kernelPfPKf(
	.param .u64 .ptr .align 1 _Z25baseline_transpose_kernelPfPKf_param_0,
	.param .u64 .ptr .align 1 _Z25baseline_transpose_kernelPfPKf_param_1
)
{
	.reg .b32 	%r<20>;
	.reg .b32 	%f<3>;
	.reg .b64 	%rd<9>;
	// demoted variable
	.shared .align 4 .b8 _ZZ25baseline_transpose_kernelPfPKfE4tile[4096];
	ld.param.u64 	%rd1, [_Z25baseline_transpose_kernelPfPKf_param_0];
	ld.param.u64 	%rd2, [_Z25baseline_transpose_kernelPfPKf_param_1];
	cvta.to.global.u64 	%rd3, %rd1;
	cvta.to.global.u64 	%rd4, %rd2;
	mov.u32 	%r1, %ctaid.x;
	mov.u32 	%r2, %ntid.x;
	mov.u32 	%r3, %tid.x;
	mad.lo.s32 	%r4, %r1, %r2, %r3;
	mov.u32 	%r5, %ctaid.y;
	mov.u32 	%r6, %ntid.y;
	mov.u32 	%r7, %tid.y;
	mad.lo.s32 	%r8, %r5, %r6, %r7;
	shl.b32 	%r9, %r8, 12;
	add.s32 	%r10, %r9, %r4;
	mul.wide.s32 	%rd5, %r10, 4;
	add.s64 	%rd6, %rd4, %rd5;
	ld.global.f32 	%f1, [%rd6];
	shl.b32 	%r11, %r7, 7;
	mov.u32 	%r12, _ZZ25baseline_transpose_kernelPfPKfE4tile;
	add.s32 	%r13, %r12, %r11;
	shl.b32 	%r14, %r3, 2;
	add.s32 	%r15, %r13, %r14;
	st.shared.f32 	[%r15], %f1;
	bar.sync 	0;
	mad.lo.s32 	%r16, %r5, %r2, %r3;
	mad.lo.s32 	%r17, %r1, %r6, %r3;
	ld.shared.f32 	%f2, [%r15];
	shl.b32 	%r18, %r17, 12;
	add.s32 	%r19, %r18, %r16;
	mul.wide.s32 	%rd7, %r19, 4;
	add.s64 	%rd8, %rd3, %rd7;
	st.global.f32 	[%rd8], %f2;
	ret;

}


// ===== COMPILED SASS (sm_100) =====

	.target	sm_100

	.elftype	@"ET_EXEC"


//--------------------- .note.nv.tkinfo           --------------------------
	.section	.note.nv.tkinfo,"",@"SHT_NOTE"
	.sectionflags	@"SHF_NOTE_NV_TKINFO"
	.tkinfo
        /*0018*/ 	.word	0x00000002
        /*0030*/ 	.string	""
        /*0030*/ 	.string	"ptxas"
        /*0030*/ 	.string	"Cuda compilation tools, release 13.0, V13.0.88"
        /*0030*/ 	.string	"Build cuda_13.0.r13.0/compiler.36424714_0"
        /*0030*/ 	.string	"-arch sm_100 -m 64 "



//--------------------- .note.nv.cuinfo           --------------------------
	.section	.note.nv.cuinfo,"",@"SHT_NOTE"
	.sectionflags	@"SHF_NOTE_NV_CUINFO"
        /*0018*/ 	.short	0x0002
        /*001a*/ 	.short	0x0064
        /*001c*/ 	.short	0x0082
	.zero		2


//--------------------- .nv.info                  --------------------------
	.section	.nv.info,"",@"SHT_CUDA_INFO"
	.align	4


	//----- nvinfo : EIATTR_REGCOUNT
	.align		4
        /*0000*/ 	.byte	0x04, 0x2f
        /*0002*/ 	.short	(.L_1 - .L_0)
	.align		4
.L_0:
        /*0004*/ 	.word	index@(_Z25baseline_transpose_kernelPfPKf)
        /*0008*/ 	.word	0x0000000e


	//----- nvinfo : EIATTR_FRAME_SIZE
	.align		4
.L_1:
        /*000c*/ 	.byte	0x04, 0x11
        /*000e*/ 	.short	(.L_3 - .L_2)
	.align		4
.L_2:
        /*0010*/ 	.word	index@(_Z25baseline_transpose_kernelPfPKf)
        /*0014*/ 	.word	0x00000000


	//----- nvinfo : EIATTR_MIN_STACK_SIZE
	.align		4
.L_3:
        /*0018*/ 	.byte	0x04, 0x12
        /*001a*/ 	.short	(.L_5 - .L_4)
	.align		4
.L_4:
        /*001c*/ 	.word	index@(_Z25baseline_transpose_kernelPfPKf)
        /*0020*/ 	.word	0x00000000
.L_5:


//--------------------- .nv.compat                --------------------------
	.section	.nv.compat,"",@"SHT_CUDA_COMPAT_INFO"
	.align	4
        /*0000*/ 	.byte	0x02, 0x09, 0x00, 0x00, 0x02, 0x02, 0x01, 0x00, 0x02, 0x05, 0x05, 0x00, 0x03, 0x07, 0x01, 0x01
        /*0010*/ 	.byte	0x02, 0x03, 0x00, 0x00, 0x02, 0x06, 0x01, 0x00, 0x04, 0x0b, 0x08, 0x00, 0x09, 0x00, 0x00, 0x00
        /*0020*/ 	.byte	0x00, 0x00, 0x00, 0x00


//--------------------- .nv.info._Z25baseline_transpose_kernelPfPKf --------------------------
	.section	.nv.info._Z25baseline_transpose_kernelPfPKf,"",@"SHT_CUDA_INFO"
	.sectionflags	@""
	.align	4


	//----- nvinfo : EIATTR_CUDA_API_VERSION
	.align		4
        /*0000*/ 	.byte	0x04, 0x37
        /*0002*/ 	.short	(.L_7 - .L_6)
.L_6:
        /*0004*/ 	.word	0x00000082


	//----- nvinfo : EIATTR_KPARAM_INFO
	.align		4
.L_7:
        /*0008*/ 	.byte	0x04, 0x17
        /*000a*/ 	.short	(.L_9 - .L_8)
.L_8:
        /*000c*/ 	.word	0x00000000
        /*0010*/ 	.short	0x0001
        /*0012*/ 	.short	0x0008
        /*0014*/ 	.byte	0x00, 0xf5, 0x21, 0x00


	//----- nvinfo : EIATTR_KPARAM_INFO
	.align		4
.L_9:
        /*0018*/ 	.byte	0x04, 0x17
        /*001a*/ 	.short	(.L_11 - .L_10)
.L_10:
        /*001c*/ 	.word	0x00000000
        /*0020*/ 	.short	0x0000
        /*0022*/ 	.short	0x0000
        /*0024*/ 	.byte	0x00, 0xf5, 0x21, 0x00


	//----- nvinfo : EIATTR_SPARSE_MMA_MASK
	.align		4
.L_11:
        /*0028*/ 	.byte	0x03, 0x50
        /*002a*/ 	.short	0x0000


	//----- nvinfo : EIATTR_MAXREG_COUNT
	.align		4
        /*002c*/ 	.byte	0x03, 0x1b
        /*002e*/ 	.short	0x00ff


	//----- nvinfo : EIATTR_NUM_BARRIERS
	.align		4
        /*0030*/ 	.byte	0x02, 0x4c
        /*0032*/ 	.byte	0x01
	.zero		1


	//----- nvinfo : EIATTR_MERCURY_ISA_VERSION
	.align		4
        /*0034*/ 	.byte	0x03, 0x5f
        /*0036*/ 	.short	0x0101


	//----- nvinfo : EIATTR_VRC_CTA_INIT_COUNT
	.align		4
        /*0038*/ 	.byte	0x02, 0x4a
	.zero		1
	.zero		1


	//----- nvinfo : EIATTR_EXIT_INSTR_OFFSETS
	.align		4
        /*003c*/ 	.byte	0x04, 0x1c
        /*003e*/ 	.short	(.L_13 - .L_12)


	//   ....[0]....
.L_12:
        /*0040*/ 	.word	0x000001c0


	//----- nvinfo : EIATTR_CBANK_PARAM_SIZE
	.align		4
.L_13:
        /*0044*/ 	.byte	0x03, 0x19
        /*0046*/ 	.short	0x0010


	//----- nvinfo : EIATTR_PARAM_CBANK
	.align		4
        /*0048*/ 	.byte	0x04, 0x0a
        /*004a*/ 	.short	(.L_15 - .L_14)
	.align		4
.L_14:
        /*004c*/ 	.word	index@(.nv.constant0._Z25baseline_transpose_kernelPfPKf)
        /*0050*/ 	.short	0x0380
        /*0052*/ 	.short	0x0010


	//----- nvinfo : EIATTR_SW_WAR
	.align		4
.L_15:
        /*0054*/ 	.byte	0x04, 0x36
        /*0056*/ 	.short	(.L_17 - .L_16)
.L_16:
        /*0058*/ 	.word	0x00000008
.L_17:


//--------------------- .nv.callgraph             --------------------------
	.section	.nv.callgraph,"",@"SHT_CUDA_CALLGRAPH"
	.align	4
	.sectionentsize	8
	.align		4
        /*0000*/ 	.word	0x00000000
	.align		4
        /*0004*/ 	.word	0xffffffff
	.align		4
        /*0008*/ 	.word	0x00000000
	.align		4
        /*000c*/ 	.word	0xfffffffe
	.align		4
        /*0010*/ 	.word	0x00000000
	.align		4
        /*0014*/ 	.word	0xfffffffd
	.align		4
        /*0018*/ 	.word	0x00000000
	.align		4
        /*001c*/ 	.word	0xfffffffc


//--------------------- .text._Z25baseline_transpose_kernelPfPKf --------------------------
	.section	.text._Z25baseline_transpose_kernelPfPKf,"ax",@progbits
	.align	128
        .global         _Z25baseline_transpose_kernelPfPKf
        .type           _Z25baseline_transpose_kernelPfPKf,@function
        .size           _Z25baseline_transpose_kernelPfPKf,(.L_x_1 - _Z25baseline_transpose_kernelPfPKf)
        .other          _Z25baseline_transpose_kernelPfPKf,@"STO_CUDA_ENTRY STV_DEFAULT"
_Z25baseline_transpose_kernelPfPKf:
.text._Z25baseline_transpose_kernelPfPKf:
[----:B------:R-:W-:Y:S01]  /*0000*/  LDC R1, c[0x0][0x37c] ;  /* 0x0000df00ff017b82 */ /* 0x000fe20000000800 */
[----:B------:R-:W0:Y:S07]  /*0010*/  S2R R11, SR_TID.X ;  /* 0x00000000000b7919 */ /* 0x000e2e0000002100 */
[----:B------:R-:W0:Y:S01]  /*0020*/  LDC R6, c[0x0][0x360] ;  /* 0x0000d800ff067b82 */ /* 0x000e220000000800 */
[----:B------:R-:W1:Y:S01]  /*0030*/  LDCU.64 UR6, c[0x0][0x358] ;  /* 0x00006b00ff0677ac */ /* 0x000e620008000a00 */
[----:B------:R-:W2:Y:S06]  /*0040*/  S2R R7, SR_TID.Y ;  /* 0x0000000000077919 */ /* 0x000eac0000002200 */
[----:B------:R-:W0:Y:S08]  /*0050*/  S2UR UR8, SR_CTAID.X ;  /* 0x00000000000879c3 */ /* 0x000e300000002500 */
[----:B------:R-:W2:Y:S08]  /*0060*/  S2UR UR9, SR_CTAID.Y ;  /* 0x00000000000979c3 */ /* 0x000eb00000002600 */
[----:B------:R-:W2:Y:S08]  /*0070*/  LDC R8, c[0x0][0x364] ;  /* 0x0000d900ff087b82 */ /* 0x000eb00000000800 */
[----:B------:R-:W3:Y:S01]  /*0080*/  LDC.64 R2, c[0x0][0x388] ;  /* 0x0000e200ff027b82 */ /* 0x000ee20000000a00 */
[----:B0-----:R-:W-:-:S02]  /*0090*/  IMAD R0, R6, UR8, R11 ;  /* 0x0000000806007c24 */ /* 0x001fc4000f8e020b */
[----:B--2---:R-:W-:-:S05]  /*00a0*/  IMAD R5, R8, UR9, R7 ;  /* 0x0000000908057c24 */ /* 0x004fca000f8e0207 */
[----:B------:R-:W-:-:S05]  /*00b0*/  LEA R5, R5, R0, 0xc ;  /* 0x0000000005057211 */ /* 0x000fca00078e60ff */
[----:B---3--:R-:W-:-:S05]  /*00c0*/  IMAD.WIDE R2, R5, 0x4, R2 ;  /* 0x0000000405027825 */ /* 0x008fca00078e0202 */
[----:B-1----:R0:W2:Y:S01]  /*00d0*/  LDG.E R0, desc[UR6][R2.64] ;  /* 0x0000000602007981 */ /* 0x0020a2000c1e1900 */
[----:B------:R-:W1:Y:S01]  /*00e0*/  S2UR UR5, SR_CgaCtaId ;  /* 0x00000000000579c3 */ /* 0x000e620000008800 */
[----:B------:R-:W-:Y:S01]  /*00f0*/  UMOV UR4, 0x400 ;  /* 0x0000040000047882 */ /* 0x000fe20000000000 */
[--C-:B------:R-:W-:Y:S02]  /*0100*/  IMAD R6, R6, UR9, R11.reuse ;  /* 0x0000000906067c24 */ /* 0x100fe4000f8e020b */
[----:B0-----:R-:W-:-:S05]  /*0110*/  IMAD R3, R8, UR8, R11 ;  /* 0x0000000808037c24 */ /* 0x001fca000f8e020b */
[----:B------:R-:W-:Y:S01]  /*0120*/  LEA R3, R3, R6, 0xc ;  /* 0x0000000603037211 */ /* 0x000fe200078e60ff */
[----:B-1----:R-:W-:-:S06]  /*0130*/  ULEA UR4, UR5, UR4, 0x18 ;  /* 0x0000000405047291 */ /* 0x002fcc000f8ec0ff */
[----:B------:R-:W-:-:S04]  /*0140*/  LEA R4, R7, UR4, 0x7 ;  /* 0x0000000407047c11 */ /* 0x000fc8000f8e38ff */
[----:B------:R-:W-:Y:S02]  /*0150*/  LEA R7, R11, R4, 0x2 ;  /* 0x000000040b077211 */ /* 0x000fe400078e10ff */
[----:B------:R-:W0:Y:S02]  /*0160*/  LDC.64 R4, c[0x0][0x380] ;  /* 0x0000e000ff047b82 */ /* 0x000e240000000a00 */
[----:B0-----:R-:W-:Y:S01]  /*0170*/  IMAD.WIDE R2, R3, 0x4, R4 ;  /* 0x0000000403027825 */ /* 0x001fe200078e0204 */
[----:B--2---:R-:W-:Y:S05]  /*0180*/  STS [R7], R0 ;  /* 0x0000000007007388 */ /* 0x004fea0000000800 */
[----:B------:R-:W-:Y:S06]  /*0190*/  BAR.SYNC.DEFER_BLOCKING 0x0 ;  /* 0x0000000000007b1d */ /* 0x000fec0000010000 */
[----:B------:R-:W0:Y:S04]  /*01a0*/  LDS R9, [R7] ;  /* 0x0000000007097984 */ /* 0x000e280000000800 */
[----:B0-----:R-:W-:Y:S01]  /*01b0*/  STG.E desc[UR6][R2.64], R9 ;  /* 0x0000000902007986 */ /* 0x001fe2000c101906 */
[----:B------:R-:W-:Y:S05]  /*01c0*/  EXIT ;  /* 0x000000000000794d */ /* 0x000fea0003800000 */
.L_x_0:
[----:B------:R-:W-:-:S00]  /*01d0*/  BRA `(.L_x_0) ;  /* 0xfffffffc00fc7947 */ /* 0x000fc0000383ffff */
[----:B------:R-:W-:-:S00]  /*01e0*/  NOP ;  /* 0x0000000000007918 */ /* 0x000fc00000000000 */
        /* <DEDUP_REMOVED lines=9> */
.L_x_1:


//--------------------- .nv.shared._Z25baseline_transpose_kernelPfPKf --------------------------
	.section	.nv.shared._Z25baseline_transpose_kernelPfPKf,"aw",@nobits
	.sectionflags	@""
	.align	4
.nv.shared._Z25baseline_transpose_kernelPfPKf:
	.zero		5120


//--------------------- .nv.shared.reserved.0     --------------------------
	.section	.nv.shared.reserved.0,"aw",@nobits
	.weak		__nv_reservedSMEM_offset_0_alias
	.size		__nv_reservedSMEM_offset_0_alias, 0, 64
	.other		__nv_reservedSMEM_offset_0_alias,@"STO_CUDA_RESERVED_SHARED STV_DEFAULT"
__nv_reservedSMEM_offset_0_alias:
	.zero		0
	.zero		64


//--------------------- .nv.constant0._Z25baseline_transpose_kernelPfPKf --------------------------
	.section	.nv.constant0._Z25baseline_transpose_kernelPfPKf,"a",@progbits
	.sectionflags	@""
	.align	4
.nv.constant0._Z25baseline_transpose_kernelPfPKf:
	.zero		912


//--------------------- SYMBOLS --------------------------

	.type		.nv.reservedSmem.offset0,@object
	.size		.nv.reservedSmem.offset0,0x4
	.type		.nv.reservedSmem.cap,@object
	.size		.nv.reservedSmem.cap,0x4
